	.headerflags	@"EF_CUDA_TEXMODE_UNIFIED EF_CUDA_64BIT_ADDRESS EF_CUDA_ACCELERATORS EF_CUDA_SM90 EF_CUDA_VIRTUAL_SM(EF_CUDA_SM90)"
	.elftype	@"ET_EXEC"


//--------------------- .nv.info                  --------------------------
	.section	.nv.info,"",@"SHT_CUDA_INFO"
	.align	4


	//----- nvinfo : EIATTR_REGCOUNT
	.align		4
        /*0000*/ 	.byte	0x04, 0x2f
        /*0002*/ 	.short	(.L_3 - .L_2)
	.align		4
.L_2:
        /*0004*/ 	.word	index@(triton_poi_fused_cat_3)
        /*0008*/ 	.word	0x00000020


	//----- nvinfo : EIATTR_MIN_STACK_SIZE
	.align		4
.L_3:
        /*000c*/ 	.byte	0x04, 0x12
        /*000e*/ 	.short	(.L_5 - .L_4)
	.align		4
.L_4:
        /*0010*/ 	.word	index@(triton_poi_fused_cat_3)
        /*0014*/ 	.word	0x00000000


	//----- nvinfo : EIATTR_FRAME_SIZE
	.align		4
.L_5:
        /*0018*/ 	.byte	0x04, 0x11
        /*001a*/ 	.short	(.L_7 - .L_6)
	.align		4
.L_6:
        /*001c*/ 	.word	index@(triton_poi_fused_cat_3)
        /*0020*/ 	.word	0x00000000


	//----- nvinfo : EIATTR_MIN_STACK_SIZE
	.align		4
.L_7:
        /*0024*/ 	.byte	0x04, 0x12
        /*0026*/ 	.short	(.L_9 - .L_8)
	.align		4
.L_8:
        /*0028*/ 	.word	index@(triton_poi_fused_cat_3)
        /*002c*/ 	.word	0x00000000
.L_9:


//--------------------- .nv.info.triton_poi_fused_cat_3 --------------------------
	.section	.nv.info.triton_poi_fused_cat_3,"",@"SHT_CUDA_INFO"
	.sectionflags	@""
	.align	4


	//----- nvinfo : EIATTR_CUDA_API_VERSION
	.align		4
        /*0000*/ 	.byte	0x04, 0x37
        /*0002*/ 	.short	(.L_11 - .L_10)
.L_10:
        /*0004*/ 	.word	0x0000007c


	//----- nvinfo : EIATTR_KPARAM_INFO
	.align		4
.L_11:
        /*0008*/ 	.byte	0x04, 0x17
        /*000a*/ 	.short	(.L_13 - .L_12)
.L_12:
        /*000c*/ 	.word	0x00000000
        /*0010*/ 	.short	0x0016
        /*0012*/ 	.short	0x00b0
        /*0014*/ 	.byte	0x00, 0xf0, 0x11, 0x00


	//----- nvinfo : EIATTR_KPARAM_INFO
	.align		4
.L_13:
        /*0018*/ 	.byte	0x04, 0x17
        /*001a*/ 	.short	(.L_15 - .L_14)
.L_14:
        /*001c*/ 	.word	0x00000000
        /*0020*/ 	.short	0x0015
        /*0022*/ 	.short	0x00a8
        /*0024*/ 	.byte	0x00, 0xf4, 0x21, 0x00


	//----- nvinfo : EIATTR_KPARAM_INFO
	.align		4
.L_15:
        /*0028*/ 	.byte	0x04, 0x17
        /*002a*/ 	.short	(.L_17 - .L_16)
.L_16:
        /*002c*/ 	.word	0x00000000
        /*0030*/ 	.short	0x0014
        /*0032*/ 	.short	0x00a0
        /*0034*/ 	.byte	0x00, 0xf4, 0x21, 0x00


	//----- nvinfo : EIATTR_KPARAM_INFO
	.align		4
.L_17:
        /*0038*/ 	.byte	0x04, 0x17
        /*003a*/ 	.short	(.L_19 - .L_18)
.L_18:
        /*003c*/ 	.word	0x00000000
        /*0040*/ 	.short	0x0013
        /*0042*/ 	.short	0x0098
        /*0044*/ 	.byte	0x00, 0xf4, 0x21, 0x00


	//----- nvinfo : EIATTR_KPARAM_INFO
	.align		4
.L_19:
        /*0048*/ 	.byte	0x04, 0x17
        /*004a*/ 	.short	(.L_21 - .L_20)
.L_20:
        /*004c*/ 	.word	0x00000000
        /*0050*/ 	.short	0x0012
        /*0052*/ 	.short	0x0090
        /*0054*/ 	.byte	0x00, 0xf4, 0x21, 0x00


	//----- nvinfo : EIATTR_KPARAM_INFO
	.align		4
.L_21:
        /*0058*/ 	.byte	0x04, 0x17
        /*005a*/ 	.short	(.L_23 - .L_22)
.L_22:
        /*005c*/ 	.word	0x00000000
        /*0060*/ 	.short	0x0011
        /*0062*/ 	.short	0x0088
        /*0064*/ 	.byte	0x00, 0xf4, 0x21, 0x00


	//----- nvinfo : EIATTR_KPARAM_INFO
	.align		4
.L_23:
        /*0068*/ 	.byte	0x04, 0x17
        /*006a*/ 	.short	(.L_25 - .L_24)
.L_24:
        /*006c*/ 	.word	0x00000000
        /*0070*/ 	.short	0x0010
        /*0072*/ 	.short	0x0080
        /*0074*/ 	.byte	0x00, 0xf4, 0x21, 0x00


	//----- nvinfo : EIATTR_KPARAM_INFO
	.align		4
.L_25:
        /*0078*/ 	.byte	0x04, 0x17
        /*007a*/ 	.short	(.L_27 - .L_26)
.L_26:
        /*007c*/ 	.word	0x00000000
        /*0080*/ 	.short	0x000f
        /*0082*/ 	.short	0x0078
        /*0084*/ 	.byte	0x00, 0xf4, 0x21, 0x00


	//----- nvinfo : EIATTR_KPARAM_INFO
	.align		4
.L_27:
        /*0088*/ 	.byte	0x04, 0x17
        /*008a*/ 	.short	(.L_29 - .L_28)
.L_28:
        /*008c*/ 	.word	0x00000000
        /*0090*/ 	.short	0x000e
        /*0092*/ 	.short	0x0070
        /*0094*/ 	.byte	0x00, 0xf4, 0x21, 0x00


	//----- nvinfo : EIATTR_KPARAM_INFO
	.align		4
.L_29:
        /*0098*/ 	.byte	0x04, 0x17
        /*009a*/ 	.short	(.L_31 - .L_30)
.L_30:
        /*009c*/ 	.word	0x00000000
        /*00a0*/ 	.short	0x000d
        /*00a2*/ 	.short	0x0068
        /*00a4*/ 	.byte	0x00, 0xf4, 0x21, 0x00


	//----- nvinfo : EIATTR_KPARAM_INFO
	.align		4
.L_31:
        /*00a8*/ 	.byte	0x04, 0x17
        /*00aa*/ 	.short	(.L_33 - .L_32)
.L_32:
        /*00ac*/ 	.word	0x00000000
        /*00b0*/ 	.short	0x000c
        /*00b2*/ 	.short	0x0060
        /*00b4*/ 	.byte	0x00, 0xf4, 0x21, 0x00


	//----- nvinfo : EIATTR_KPARAM_INFO
	.align		4
.L_33:
        /*00b8*/ 	.byte	0x04, 0x17
        /*00ba*/ 	.short	(.L_35 - .L_34)
.L_34:
        /*00bc*/ 	.word	0x00000000
        /*00c0*/ 	.short	0x000b
        /*00c2*/ 	.short	0x0058
        /*00c4*/ 	.byte	0x00, 0xf4, 0x21, 0x00


	//----- nvinfo : EIATTR_KPARAM_INFO
	.align		4
.L_35:
        /*00c8*/ 	.byte	0x04, 0x17
        /*00ca*/ 	.short	(.L_37 - .L_36)
.L_36:
        /*00cc*/ 	.word	0x00000000
        /*00d0*/ 	.short	0x000a
        /*00d2*/ 	.short	0x0050
        /*00d4*/ 	.byte	0x00, 0xf4, 0x21, 0x00


	//----- nvinfo : EIATTR_KPARAM_INFO
	.align		4
.L_37:
        /*00d8*/ 	.byte	0x04, 0x17
        /*00da*/ 	.short	(.L_39 - .L_38)
.L_38:
        /*00dc*/ 	.word	0x00000000
        /*00e0*/ 	.short	0x0009
        /*00e2*/ 	.short	0x0048
        /*00e4*/ 	.byte	0x00, 0xf4, 0x21, 0x00


	//----- nvinfo : EIATTR_KPARAM_INFO
	.align		4
.L_39:
        /*00e8*/ 	.byte	0x04, 0x17
        /*00ea*/ 	.short	(.L_41 - .L_40)
.L_40:
        /*00ec*/ 	.word	0x00000000
        /*00f0*/ 	.short	0x0008
        /*00f2*/ 	.short	0x0040
        /*00f4*/ 	.byte	0x00, 0xf4, 0x21, 0x00


	//----- nvinfo : EIATTR_KPARAM_INFO
	.align		4
.L_41:
        /*00f8*/ 	.byte	0x04, 0x17
        /*00fa*/ 	.short	(.L_43 - .L_42)
.L_42:
        /*00fc*/ 	.word	0x00000000
        /*0100*/ 	.short	0x0007
        /*0102*/ 	.short	0x0038
        /*0104*/ 	.byte	0x00, 0xf4, 0x21, 0x00


	//----- nvinfo : EIATTR_KPARAM_INFO
	.align		4
.L_43:
        /*0108*/ 	.byte	0x04, 0x17
        /*010a*/ 	.short	(.L_45 - .L_44)
.L_44:
        /*010c*/ 	.word	0x00000000
        /*0110*/ 	.short	0x0006
        /*0112*/ 	.short	0x0030
        /*0114*/ 	.byte	0x00, 0xf4, 0x21, 0x00


	//----- nvinfo : EIATTR_KPARAM_INFO
	.align		4
.L_45:
        /*0118*/ 	.byte	0x04, 0x17
        /*011a*/ 	.short	(.L_47 - .L_46)
.L_46:
        /*011c*/ 	.word	0x00000000
        /*0120*/ 	.short	0x0005
        /*0122*/ 	.short	0x0028
        /*0124*/ 	.byte	0x00, 0xf4, 0x21, 0x00


	//----- nvinfo : EIATTR_KPARAM_INFO
	.align		4
.L_47:
        /*0128*/ 	.byte	0x04, 0x17
        /*012a*/ 	.short	(.L_49 - .L_48)
.L_48:
        /*012c*/ 	.word	0x00000000
        /*0130*/ 	.short	0x0004
        /*0132*/ 	.short	0x0020
        /*0134*/ 	.byte	0x00, 0xf4, 0x21, 0x00


	//----- nvinfo : EIATTR_KPARAM_INFO
	.align		4
.L_49:
        /*0138*/ 	.byte	0x04, 0x17
        /*013a*/ 	.short	(.L_51 - .L_50)
.L_50:
        /*013c*/ 	.word	0x00000000
        /*0140*/ 	.short	0x0003
        /*0142*/ 	.short	0x0018
        /*0144*/ 	.byte	0x00, 0xf4, 0x21, 0x00


	//----- nvinfo : EIATTR_KPARAM_INFO
	.align		4
.L_51:
        /*0148*/ 	.byte	0x04, 0x17
        /*014a*/ 	.short	(.L_53 - .L_52)
.L_52:
        /*014c*/ 	.word	0x00000000
        /*0150*/ 	.short	0x0002
        /*0152*/ 	.short	0x0010
        /*0154*/ 	.byte	0x00, 0xf4, 0x21, 0x00


	//----- nvinfo : EIATTR_KPARAM_INFO
	.align		4
.L_53:
        /*0158*/ 	.byte	0x04, 0x17
        /*015a*/ 	.short	(.L_55 - .L_54)
.L_54:
        /*015c*/ 	.word	0x00000000
        /*0160*/ 	.short	0x0001
        /*0162*/ 	.short	0x0008
        /*0164*/ 	.byte	0x00, 0xf4, 0x21, 0x00


	//----- nvinfo : EIATTR_KPARAM_INFO
	.align		4
.L_55:
        /*0168*/ 	.byte	0x04, 0x17
        /*016a*/ 	.short	(.L_57 - .L_56)
.L_56:
        /*016c*/ 	.word	0x00000000
        /*0170*/ 	.short	0x0000
        /*0172*/ 	.short	0x0000
        /*0174*/ 	.byte	0x00, 0xf4, 0x21, 0x00


	//----- nvinfo : EIATTR_SPARSE_MMA_MASK
	.align		4
.L_57:
        /*0178*/ 	.byte	0x03, 0x50
        /*017a*/ 	.short	0x0000


	//----- nvinfo : EIATTR_MAXREG_COUNT
	.align		4
        /*017c*/ 	.byte	0x03, 0x1b
        /*017e*/ 	.short	0x00ff


	//----- nvinfo : EIATTR_EXIT_INSTR_OFFSETS
	.align		4
        /*0180*/ 	.byte	0x04, 0x1c
        /*0182*/ 	.short	(.L_59 - .L_58)


	//   ....[0]....
.L_58:
        /*0184*/ 	.word	0x00000c90


	//   ....[1]....
        /*0188*/ 	.word	0x00000cb0


	//----- nvinfo : EIATTR_REQNTID
	.align		4
.L_59:
        /*018c*/ 	.byte	0x04, 0x10
        /*018e*/ 	.short	(.L_61 - .L_60)
.L_60:
        /*0190*/ 	.word	0x00000080
        /*0194*/ 	.word	0x00000001
        /*0198*/ 	.word	0x00000001


	//----- nvinfo : EIATTR_CBANK_PARAM_SIZE
	.align		4
.L_61:
        /*019c*/ 	.byte	0x03, 0x19
        /*019e*/ 	.short	0x00b4


	//----- nvinfo : EIATTR_PARAM_CBANK
	.align		4
        /*01a0*/ 	.byte	0x04, 0x0a
        /*01a2*/ 	.short	(.L_63 - .L_62)
	.align		4
.L_62:
        /*01a4*/ 	.word	index@(.nv.constant0.triton_poi_fused_cat_3)
        /*01a8*/ 	.short	0x0210
        /*01aa*/ 	.short	0x00b4


	//----- nvinfo : EIATTR_SW_WAR
	.align		4
.L_63:
        /*01ac*/ 	.byte	0x04, 0x36
        /*01ae*/ 	.short	(.L_65 - .L_64)
.L_64:
        /*01b0*/ 	.word	0x00000008
.L_65:


//--------------------- .nv.callgraph             --------------------------
	.section	.nv.callgraph,"",@"SHT_CUDA_CALLGRAPH"
	.align	4
	.sectionentsize	8
	.align		4
        /*0000*/ 	.word	0x00000000
	.align		4
        /*0004*/ 	.word	0xffffffff
	.align		4
        /*0008*/ 	.word	0x00000000
	.align		4
        /*000c*/ 	.word	0xfffffffe
	.align		4
        /*0010*/ 	.word	0x00000000
	.align		4
        /*0014*/ 	.word	0xfffffffd
	.align		4
        /*0018*/ 	.word	0x00000000
	.align		4
        /*001c*/ 	.word	0xfffffffc


//--------------------- .nv.constant4             --------------------------
	.section	.nv.constant4,"a",@progbits
	.align	8
	.align		8
.nv.constant4:
        /*0000*/ 	.dword	_$_str
	.align		8
        /*0008*/ 	.dword	_$_str_$_2


//--------------------- .text.triton_poi_fused_cat_3 --------------------------
	.section	.text.triton_poi_fused_cat_3,"ax",@progbits
	.align	128
        .global         triton_poi_fused_cat_3
        .type           triton_poi_fused_cat_3,@function
        .size           triton_poi_fused_cat_3,(.L_x_1 - triton_poi_fused_cat_3)
        .other          triton_poi_fused_cat_3,@"STO_CUDA_ENTRY STV_DEFAULT"
triton_poi_fused_cat_3:
.text.triton_poi_fused_cat_3:
[----:B------:R-:W0:Y:S01]  /*0000*/  LDC R1, c[0x0][0x28] ;  /* 0x00000a00ff017b82 */ /* 0x000e220000000800 */
[----:B------:R-:W1:Y:S07]  /*0010*/  S2R R3, SR_TID.X ;  /* 0x0000000000037919 */ /* 0x000e6e0000002100 */
[----:B------:R-:W2:Y:S01]  /*0020*/  LDC.64 R4, c[0x0][0x220] ;  /* 0x00008800ff047b82 */ /* 0x000ea20000000a00 */
[----:B------:R-:W-:Y:S01]  /*0030*/  ULDC.64 UR4, c[0x0][0x208] ;  /* 0x0000820000047ab9 */ /* 0x000fe20000000a00 */
[----:B------:R-:W3:Y:S06]  /*0040*/  S2R R0, SR_CTAID.X ;  /* 0x0000000000007919 */ /* 0x000eec0000002500 */
[----:B------:R-:W4:Y:S08]  /*0050*/  LDC.64 R18, c[0x0][0x248] ;  /* 0x00009200ff127b82 */ /* 0x000f300000000a00 */
[----:B------:R-:W5:Y:S08]  /*0060*/  LDC.64 R26, c[0x0][0x270] ;  /* 0x00009c00ff1a7b82 */ /* 0x000f700000000a00 */
[----:B------:R-:W2:Y:S08]  /*0070*/  LDC.64 R22, c[0x0][0x210] ;  /* 0x00008400ff167b82 */ /* 0x000eb00000000a00 */
[----:B------:R-:W2:Y:S01]  /*0080*/  LDC.64 R14, c[0x0][0x218] ;  /* 0x00008600ff0e7b82 */ /* 0x000ea20000000a00 */
[----:B-1----:R-:W-:-:S07]  /*0090*/  LOP3.LUT R3, R3, 0x7f, RZ, 0xc0, !PT ;  /* 0x0000007f03037812 */ /* 0x002fce00078ec0ff */
[----:B------:R-:W1:Y:S01]  /*00a0*/  LDC.64 R10, c[0x0][0x228] ;  /* 0x00008a00ff0a7b82 */ /* 0x000e620000000a00 */
[----:B---3--:R-:W-:Y:S01]  /*00b0*/  IMAD R3, R0, 0x80, R3 ;  /* 0x0000008000037824 */ /* 0x008fe200078e0203 */
[----:B------:R-:W-:-:S06]  /*00c0*/  CS2R R16, SRZ ;  /* 0x0000000000107805 */ /* 0x000fcc000001ff00 */
[----:B------:R-:W3:Y:S01]  /*00d0*/  LDC.64 R8, c[0x0][0x230] ;  /* 0x00008c00ff087b82 */ /* 0x000ee20000000a00 */
[----:B------:R-:W-:Y:S01]  /*00e0*/  SHF.R.S32.HI R2, RZ, 0x1f, R3 ;  /* 0x0000001fff027819 */ /* 0x000fe20000011403 */
[----:B------:R-:W-:Y:S01]  /*00f0*/  IMAD.MOV.U32 R20, RZ, RZ, RZ ;  /* 0x000000ffff147224 */ /* 0x000fe200078e00ff */
[----:B------:R-:W-:Y:S02]  /*0100*/  ULDC.64 UR6, c[0x0][0x2b0] ;  /* 0x0000ac0000067ab9 */ /* 0x000fe40000000a00 */
[----:B------:R-:W-:-:S04]  /*0110*/  LEA.HI R2, R2, R3, RZ, 0x4 ;  /* 0x0000000302027211 */ /* 0x000fc800078f20ff */
[----:B------:R-:W-:-:S05]  /*0120*/  SHF.R.S32.HI R21, RZ, 0x4, R2 ;  /* 0x00000004ff157819 */ /* 0x000fca0000011402 */
[----:B------:R-:W-:-:S05]  /*0130*/  IMAD.HI R0, R21, 0x66666667, RZ ;  /* 0x6666666715007827 */ /* 0x000fca00078e02ff */
[----:B------:R-:W-:-:S04]  /*0140*/  SHF.R.U32.HI R7, RZ, 0x1f, R0 ;  /* 0x0000001fff077819 */ /* 0x000fc80000011600 */
[----:B------:R-:W-:-:S05]  /*0150*/  LEA.HI.SX32 R0, R0, R7, 0x1d ;  /* 0x0000000700007211 */ /* 0x000fca00078feaff */
[----:B------:R-:W-:Y:S02]  /*0160*/  IMAD R21, R0, -0x14, R21 ;  /* 0xffffffec00157824 */ /* 0x000fe400078e0215 */
[----:B------:R-:W-:Y:S02]  /*0170*/  IMAD.MOV.U32 R0, RZ, RZ, RZ ;  /* 0x000000ffff007224 */ /* 0x000fe400078e00ff */
[C---:B--2---:R-:W-:Y:S01]  /*0180*/  IMAD.WIDE R4, R21.reuse, 0x4, R4 ;  /* 0x0000000415047825 */ /* 0x044fe200078e0204 */
[----:B------:R-:W-:-:S04]  /*0190*/  ISETP.GE.AND P1, PT, R21, 0x4, PT ;  /* 0x000000041500780c */ /* 0x000fc80003f26270 */
[----:B------:R-:W-:-:S13]  /*01a0*/  ISETP.LT.AND P5, PT, R3, 0x500, !P1 ;  /* 0x000005000300780c */ /* 0x000fda0004fa1270 */
[----:B------:R2:W3:Y:S01]  /*01b0*/  @P5 LDG.E.EL R0, desc[UR4][R4.64] ;  /* 0x0000000404005981 */ /* 0x0004e2000c2e1900 */
[C---:B------:R-:W-:Y:S02]  /*01c0*/  LOP3.LUT R25, R21.reuse, 0xfffffffc, RZ, 0xc0, !PT ;  /* 0xfffffffc15197812 */ /* 0x040fe400078ec0ff */
[----:B------:R-:W-:Y:S01]  /*01d0*/  CS2R R6, SRZ ;  /* 0x0000000000067805 */ /* 0x000fe2000001ff00 */
[----:B----4-:R-:W-:Y:S01]  /*01e0*/  IMAD.WIDE R18, R21, 0x4, R18 ;  /* 0x0000000415127825 */ /* 0x010fe200078e0212 */
[C---:B------:R-:W-:Y:S02]  /*01f0*/  ISETP.NE.AND P3, PT, R25.reuse, 0x4, PT ;  /* 0x000000041900780c */ /* 0x040fe40003f65270 */
[----:B------:R-:W-:Y:S02]  /*0200*/  ISETP.NE.AND P2, PT, R25, 0x8, PT ;  /* 0x000000081900780c */ /* 0x000fe40003f45270 */
[C---:B------:R-:W-:Y:S01]  /*0210*/  ISETP.LT.AND P4, PT, R3.reuse, 0x500, !P3 ;  /* 0x000005000300780c */ /* 0x040fe20005f81270 */
[----:B--2---:R-:W-:-:S05]  /*0220*/  IMAD.HI R5, R3, 0x66666667, RZ ;  /* 0x6666666703057827 */ /* 0x004fca00078e02ff */
[----:B------:R-:W-:-:S07]  /*0230*/  SHF.R.U32.HI R4, RZ, 0x1f, R5 ;  /* 0x0000001fff047819 */ /* 0x000fce0000011605 */
[----:B------:R2:W4:Y:S01]  /*0240*/  @P4 LDG.E.EL R7, desc[UR4][R18.64+-0x10] ;  /* 0xfffff00412074981 */ /* 0x000522000c2e1900 */
[----:B-----5:R-:W-:Y:S01]  /*0250*/  IMAD.WIDE R26, R21, 0x4, R26 ;  /* 0x00000004151a7825 */ /* 0x020fe200078e021a */
[----:B------:R-:W-:-:S05]  /*0260*/  LEA.HI.SX32 R5, R5, R4, 0x19 ;  /* 0x0000000405057211 */ /* 0x000fca00078fcaff */
[----:B------:R-:W-:-:S04]  /*0270*/  IMAD R4, R5, -0x140, R3 ;  /* 0xfffffec005047824 */ /* 0x000fc800078e0203 */
[----:B------:R-:W-:Y:S01]  /*0280*/  IMAD R29, R5, 0x40, R4 ;  /* 0x00000040051d7824 */ /* 0x000fe200078e0204 */
[----:B--2---:R-:W-:Y:S01]  /*0290*/  MOV R19, RZ ;  /* 0x000000ff00137202 */ /* 0x004fe20000000f00 */
[----:B0-----:R-:W-:-:S04]  /*02a0*/  IMAD.WIDE R14, R21, 0x4, R14 ;  /* 0x00000004150e7825 */ /* 0x001fc800078e020e */
[----:B------:R-:W-:Y:S01]  /*02b0*/  IMAD.WIDE R22, R29, 0x4, R22 ;  /* 0x000000041d167825 */ /* 0x000fe200078e0216 */
[----:B------:R0:W2:Y:S01]  /*02c0*/  @P5 LDG.E.EL R16, desc[UR4][R14.64] ;  /* 0x000000040e105981 */ /* 0x0000a2000c2e1900 */
[----:B------:R-:W-:Y:S01]  /*02d0*/  LOP3.LUT R2, R2, 0xfffffff0, RZ, 0xc0, !PT ;  /* 0xfffffff002027812 */ /* 0x000fe200078ec0ff */
[----:B------:R-:W5:Y:S01]  /*02e0*/  LDC.64 R28, c[0x0][0x238] ;  /* 0x00008e00ff1c7b82 */ /* 0x000f620000000a00 */
[C---:B-1----:R-:W-:Y:S01]  /*02f0*/  IMAD.WIDE R10, R21.reuse, 0x4, R10 ;  /* 0x00000004150a7825 */ /* 0x042fe200078e020a */
[----:B------:R-:W2:Y:S03]  /*0300*/  @P5 LDG.E R20, desc[UR4][R22.64] ;  /* 0x0000000416145981 */ /* 0x000ea6000c1e1900 */
[----:B---3--:R-:W-:Y:S01]  /*0310*/  IMAD.WIDE R8, R21, 0x4, R8 ;  /* 0x0000000415087825 */ /* 0x008fe200078e0208 */
[----:B------:R-:W3:Y:S02]  /*0320*/  @P5 LDG.E.EL R6, desc[UR4][R10.64] ;  /* 0x000000040a065981 */ /* 0x000ee4000c2e1900 */
[----:B0-----:R-:W0:Y:S02]  /*0330*/  LDC.64 R14, c[0x0][0x240] ;  /* 0x00009000ff0e7b82 */ /* 0x001e240000000a00 */
[----:B------:R1:W2:Y:S01]  /*0340*/  @P5 LDG.E.EL R19, desc[UR4][R8.64] ;  /* 0x0000000408135981 */ /* 0x0002a2000c2e1900 */
[----:B------:R-:W-:-:S05]  /*0350*/  SEL R0, R0, RZ, P5 ;  /* 0x000000ff00007207 */ /* 0x000fca0002800000 */
[----:B-1----:R-:W1:Y:S01]  /*0360*/  LDC.64 R8, c[0x0][0x258] ;  /* 0x00009600ff087b82 */ /* 0x002e620000000a00 */
[----:B------:R-:W-:Y:S01]  /*0370*/  FADD R13, R0, 9.9999997473787516356e-06 ;  /* 0x3727c5ac000d7421 */ /* 0x000fe20000000000 */
[----:B------:R-:W-:Y:S01]  /*0380*/  HFMA2.MMA R0, -RZ, RZ, 1.625, 0 ;  /* 0x3e800000ff007435 */ /* 0x000fe200000001ff */
[----:B------:R-:W-:-:S05]  /*0390*/  IMAD.IADD R2, R3, 0x1, -R2 ;  /* 0x0000000103027824 */ /* 0x000fca00078e0a02 */
[----:B------:R-:W1:Y:S01]  /*03a0*/  LDC.64 R10, c[0x0][0x250] ;  /* 0x00009400ff0a7b82 */ /* 0x000e620000000a00 */
[----:B------:R-:W0:Y:S02]  /*03b0*/  MUFU.SQRT R13, R13 ;  /* 0x0000000d000d7308 */ /* 0x000e240000002000 */
[C---:B0-----:R-:W-:Y:S02]  /*03c0*/  FSETP.GT.AND P0, PT, R13.reuse, 8.50705917302346158658e+37, PT ;  /* 0x7e8000000d00780b */ /* 0x041fe40003f04000 */
[----:B------:R-:W-:Y:S02]  /*03d0*/  FSETP.GEU.AND P6, PT, R13, 1.175494350822287508e-38, PT ;  /* 0x008000000d00780b */ /* 0x000fe40003fce000 */
[----:B------:R-:W-:-:S09]  /*03e0*/  FSEL R12, R0, 1, P0 ;  /* 0x3f800000000c7808 */ /* 0x000fd20000000000 */
[----:B------:R-:W-:Y:S01]  /*03f0*/  @P0 FMUL R13, R13, 0.25 ;  /* 0x3e8000000d0d0820 */ /* 0x000fe20000400000 */
[----:B------:R-:W-:-:S13]  /*0400*/  ISETP.LT.AND P0, PT, R3, 0x500, !P2 ;  /* 0x000005000300780c */ /* 0x000fda0005701270 */
[----:B------:R0:W3:Y:S01]  /*0410*/  @P0 LDG.E.EL R17, desc[UR4][R26.64+-0x20] ;  /* 0xffffe0041a110981 */ /* 0x0000e2000c2e1900 */
[----:B------:R-:W-:Y:S01]  /*0420*/  IMAD.MOV.U32 R24, RZ, RZ, RZ ;  /* 0x000000ffff187224 */ /* 0x000fe200078e00ff */
[----:B------:R-:W-:Y:S01]  /*0430*/  LEA R2, R5, R2, 0x6 ;  /* 0x0000000205027211 */ /* 0x000fe200078e30ff */
[----:B------:R-:W-:-:S04]  /*0440*/  IMAD.WIDE R14, R21, 0x4, R14 ;  /* 0x00000004150e7825 */ /* 0x000fc800078e020e */
[C---:B------:R-:W-:Y:S01]  /*0450*/  IMAD R23, R21.reuse, 0x10, R2 ;  /* 0x0000001015177824 */ /* 0x040fe200078e0202 */
[----:B------:R2:W3:Y:S01]  /*0460*/  @P4 LDG.E.EL R24, desc[UR4][R14.64+-0x10] ;  /* 0xfffff0040e184981 */ /* 0x0004e2000c2e1900 */
[----:B-1----:R-:W-:Y:S01]  /*0470*/  IMAD.WIDE R8, R21, 0x4, R8 ;  /* 0x0000000415087825 */ /* 0x002fe200078e0208 */
[----:B----4-:R-:W-:Y:S01]  /*0480*/  SEL R18, R7, RZ, P4 ;  /* 0x000000ff07127207 */ /* 0x010fe20002000000 */
[----:B0-----:R-:W0:Y:S01]  /*0490*/  LDC.64 R26, c[0x0][0x268] ;  /* 0x00009a00ff1a7b82 */ /* 0x001e220000000a00 */
[----:B------:R-:W-:-:S07]  /*04a0*/  IADD3 R2, R23, -0x40, RZ ;  /* 0xffffffc017027810 */ /* 0x000fce0007ffe0ff */
[----:B--2---:R-:W1:Y:S01]  /*04b0*/  LDC.64 R14, c[0x0][0x278] ;  /* 0x00009e00ff0e7b82 */ /* 0x004e620000000a00 */
[----:B-----5:R-:W-:-:S04]  /*04c0*/  IMAD.WIDE R28, R2, 0x4, R28 ;  /* 0x00000004021c7825 */ /* 0x020fc800078e021c */
[----:B------:R-:W-:Y:S02]  /*04d0*/  IMAD.MOV.U32 R2, RZ, RZ, RZ ;  /* 0x000000ffff027224 */ /* 0x000fe400078e00ff */
[----:B------:R-:W-:Y:S02]  /*04e0*/  IMAD.MOV.U32 R4, RZ, RZ, RZ ;  /* 0x000000ffff047224 */ /* 0x000fe400078e00ff */
[C---:B------:R-:W-:Y:S02]  /*04f0*/  IMAD.WIDE R10, R21.reuse, 0x4, R10 ;  /* 0x00000004150a7825 */ /* 0x040fe400078e020a */
[----:B------:R2:W4:Y:S02]  /*0500*/  @P4 LDG.E.EL R2, desc[UR4][R8.64+-0x10] ;  /* 0xfffff00408024981 */ /* 0x000524000c2e1900 */
[----:B------:R-:W-:Y:S02]  /*0510*/  FADD R18, R18, 9.9999997473787516356e-06 ;  /* 0x3727c5ac12127421 */ /* 0x000fe40000000000 */
[----:B------:R5:W4:Y:S01]  /*0520*/  @P4 LDG.E.EL R4, desc[UR4][R10.64+-0x10] ;  /* 0xfffff0040a044981 */ /* 0x000b22000c2e1900 */
[----:B--2---:R-:W2:Y:S01]  /*0530*/  LDC.64 R8, c[0x0][0x280] ;  /* 0x0000a000ff087b82 */ /* 0x004ea20000000a00 */
[----:B-1----:R-:W-:Y:S01]  /*0540*/  IMAD.WIDE R14, R21, 0x4, R14 ;  /* 0x00000004150e7825 */ /* 0x002fe200078e020e */
[----:B-----5:R-:W-:Y:S01]  /*0550*/  CS2R R10, SRZ ;  /* 0x00000000000a7805 */ /* 0x020fe2000001ff00 */
[----:B------:R-:W1:Y:S05]  /*0560*/  MUFU.SQRT R18, R18 ;  /* 0x0000001200127308 */ /* 0x000e6a0000002000 */
[----:B------:R5:W4:Y:S01]  /*0570*/  @P0 LDG.E.EL R10, desc[UR4][R14.64+-0x20] ;  /* 0xffffe0040e0a0981 */ /* 0x000b22000c2e1900 */
[----:B------:R-:W-:Y:S01]  /*0580*/  HFMA2.MMA R7, -RZ, RZ, 0, 0 ;  /* 0x00000000ff077435 */ /* 0x000fe200000001ff */
[----:B------:R-:W-:-:S02]  /*0590*/  IMAD.MOV.U32 R22, RZ, RZ, RZ ;  /* 0x000000ffff167224 */ /* 0x000fc400078e00ff */
[----:B------:R-:W-:Y:S01]  /*05a0*/  @!P6 FMUL R13, R13, 16777216 ;  /* 0x4b8000000d0de820 */ /* 0x000fe20000400000 */
[----:B0-----:R-:W-:-:S04]  /*05b0*/  IMAD.WIDE R26, R21, 0x4, R26 ;  /* 0x00000004151a7825 */ /* 0x001fc800078e021a */
[----:B------:R-:W-:Y:S01]  /*05c0*/  @!P6 FMUL R12, R12, 16777216 ;  /* 0x4b8000000c0ce820 */ /* 0x000fe20000400000 */
[----:B------:R-:W-:Y:S01]  /*05d0*/  SEL R20, R20, RZ, P5 ;  /* 0x000000ff14147207 */ /* 0x000fe20002800000 */
[----:B------:R-:W4:Y:S01]  /*05e0*/  @P4 LDG.E R11, desc[UR4][R28.64] ;  /* 0x000000041c0b4981 */ /* 0x000f22000c1e1900 */
[----:B-----5:R-:W0:Y:S01]  /*05f0*/  LDC.64 R14, c[0x0][0x260] ;  /* 0x00009800ff0e7b82 */ /* 0x020e220000000a00 */
[----:B-1----:R-:W-:Y:S02]  /*0600*/  FSETP.GT.AND P6, PT, R18, 8.50705917302346158658e+37, PT ;  /* 0x7e8000001200780b */ /* 0x002fe40003fc4000 */
[----:B------:R1:W5:Y:S01]  /*0610*/  @P0 LDG.E.EL R7, desc[UR4][R26.64+-0x20] ;  /* 0xffffe0041a070981 */ /* 0x000362000c2e1900 */
[----:B--2---:R-:W-:Y:S01]  /*0620*/  IMAD.WIDE R8, R21, 0x4, R8 ;  /* 0x0000000415087825 */ /* 0x004fe200078e0208 */
[----:B------:R-:W-:Y:S02]  /*0630*/  SEL R16, R16, RZ, P5 ;  /* 0x000000ff10107207 */ /* 0x000fe40002800000 */
[----:B---3--:R-:W-:-:S02]  /*0640*/  SEL R6, R6, RZ, P5 ;  /* 0x000000ff06067207 */ /* 0x008fc40002800000 */
[----:B------:R2:W3:Y:S01]  /*0650*/  @P0 LDG.E.EL R22, desc[UR4][R8.64+-0x20] ;  /* 0xffffe00408160981 */ /* 0x0004e2000c2e1900 */
[----:B-1----:R-:W-:Y:S02]  /*0660*/  IADD3 R27, R23, -0x80, RZ ;  /* 0xffffff80171b7810 */ /* 0x002fe40007ffe0ff */
[----:B--2---:R-:W-:Y:S02]  /*0670*/  SEL R8, R19, RZ, P5 ;  /* 0x000000ff13087207 */ /* 0x004fe40002800000 */
[----:B------:R-:W-:Y:S01]  /*0680*/  FSETP.GEU.AND P5, PT, R18, 1.175494350822287508e-38, PT ;  /* 0x008000001200780b */ /* 0x000fe20003fae000 */
[----:B------:R-:W-:Y:S02]  /*0690*/  IMAD.MOV.U32 R9, RZ, RZ, RZ ;  /* 0x000000ffff097224 */ /* 0x000fe400078e00ff */
[----:B0-----:R-:W-:Y:S01]  /*06a0*/  IMAD.WIDE R14, R27, 0x4, R14 ;  /* 0x000000041b0e7825 */ /* 0x001fe200078e020e */
[----:B------:R-:W-:-:S03]  /*06b0*/  FSEL R19, R0, 1, P6 ;  /* 0x3f80000000137808 */ /* 0x000fc60003000000 */
[----:B------:R-:W-:Y:S01]  /*06c0*/  @P6 FMUL R18, R18, 0.25 ;  /* 0x3e80000012126820 */ /* 0x000fe20000400000 */
[----:B------:R-:W0:Y:S01]  /*06d0*/  LDC.64 R26, c[0x0][0x288] ;  /* 0x0000a200ff1a7b82 */ /* 0x000e220000000a00 */
[----:B------:R1:W2:Y:S04]  /*06e0*/  @P0 LDG.E R9, desc[UR4][R14.64] ;  /* 0x000000040e090981 */ /* 0x0002a8000c1e1900 */
[----:B------:R-:W-:Y:S01]  /*06f0*/  @!P5 FMUL R18, R18, 16777216 ;  /* 0x4b8000001212d820 */ /* 0x000fe20000400000 */
[----:B------:R-:W-:Y:S02]  /*0700*/  @!P5 FMUL R19, R19, 16777216 ;  /* 0x4b8000001313d820 */ /* 0x000fe40000400000 */
[----:B-1----:R-:W1:Y:S01]  /*0710*/  LDC.64 R14, c[0x0][0x290] ;  /* 0x0000a400ff0e7b82 */ /* 0x002e620000000a00 */
[----:B------:R-:W-:Y:S01]  /*0720*/  IADD3 R23, R23, -0xc0, RZ ;  /* 0xffffff4017177810 */ /* 0x000fe20007ffe0ff */
[----:B-1----:R-:W-:-:S04]  /*0730*/  IMAD.WIDE R14, R21, 0x4, R14 ;  /* 0x00000004150e7825 */ /* 0x002fc800078e020e */
[----:B0-----:R-:W-:-:S04]  /*0740*/  IMAD.WIDE R26, R23, 0x4, R26 ;  /* 0x00000004171a7825 */ /* 0x001fc800078e021a */
[----:B------:R-:W-:Y:S01]  /*0750*/  IMAD.MOV.U32 R23, RZ, RZ, RZ ;  /* 0x000000ffff177224 */ /* 0x000fe200078e00ff */
[----:B------:R-:W-:-:S05]  /*0760*/  SEL R17, R17, RZ, P0 ;  /* 0x000000ff11117207 */ /* 0x000fca0000000000 */
[----:B------:R-:W-:-:S06]  /*0770*/  FADD R17, R17, 9.9999997473787516356e-06 ;  /* 0x3727c5ac11117421 */ /* 0x000fcc0000000000 */
[----:B------:R-:W0:Y:S02]  /*0780*/  MUFU.SQRT R17, R17 ;  /* 0x0000001100117308 */ /* 0x000e240000002000 */
[C---:B0-----:R-:W-:Y:S02]  /*0790*/  FSETP.GT.AND P6, PT, R17.reuse, 8.50705917302346158658e+37, PT ;  /* 0x7e8000001100780b */ /* 0x041fe40003fc4000 */
[----:B------:R-:W-:Y:S02]  /*07a0*/  FSETP.GEU.AND P5, PT, R17, 1.175494350822287508e-38, PT ;  /* 0x008000001100780b */ /* 0x000fe40003fae000 */
[----:B------:R-:W-:-:S09]  /*07b0*/  FSEL R0, R0, 1, P6 ;  /* 0x3f80000000007808 */ /* 0x000fd20003000000 */
[----:B------:R-:W-:Y:S01]  /*07c0*/  @P6 FMUL R17, R17, 0.25 ;  /* 0x3e80000011116820 */ /* 0x000fe20000400000 */
[----:B------:R-:W-:Y:S01]  /*07d0*/  ISETP.NE.AND P6, PT, R25, 0xc, PT ;  /* 0x0000000c1900780c */ /* 0x000fe20003fc5270 */
[----:B------:R-:W-:Y:S02]  /*07e0*/  @!P5 FMUL R0, R0, 16777216 ;  /* 0x4b8000000000d820 */ /* 0x000fe40000400000 */
[----:B------:R-:W-:Y:S01]  /*07f0*/  @!P5 FMUL R17, R17, 16777216 ;  /* 0x4b8000001111d820 */ /* 0x000fe20000400000 */
[----:B------:R-:W-:Y:S02]  /*0800*/  ISETP.LT.AND P5, PT, R3, 0x500, !P6 ;  /* 0x000005000300780c */ /* 0x000fe400077a1270 */
[----:B------:R-:W-:-:S11]  /*0810*/  MOV R25, RZ ;  /* 0x000000ff00197202 */ /* 0x000fd60000000f00 */
[----:B------:R0:W3:Y:S04]  /*0820*/  @P5 LDG.E.EL R25, desc[UR4][R14.64+-0x30] ;  /* 0xffffd0040e195981 */ /* 0x0000e8000c2e1900 */
[----:B------:R1:W3:Y:S01]  /*0830*/  @P5 LDG.E R23, desc[UR4][R26.64] ;  /* 0x000000041a175981 */ /* 0x0002e2000c1e1900 */
[----:B0-----:R-:W0:Y:S01]  /*0840*/  LDC.64 R14, c[0x0][0x298] ;  /* 0x0000a600ff0e7b82 */ /* 0x001e220000000a00 */
[----:B-1----:R-:W-:Y:S02]  /*0850*/  IMAD.MOV.U32 R26, RZ, RZ, RZ ;  /* 0x000000ffff1a7224 */ /* 0x002fe400078e00ff */
[----:B0-----:R-:W-:-:S05]  /*0860*/  IMAD.WIDE R14, R21, 0x4, R14 ;  /* 0x00000004150e7825 */ /* 0x001fca00078e020e */
[----:B------:R0:W3:Y:S01]  /*0870*/  @P5 LDG.E.EL R26, desc[UR4][R14.64+-0x30] ;  /* 0xffffd0040e1a5981 */ /* 0x0000e2000c2e1900 */
[----:B------:R-:W1:Y:S08]  /*0880*/  MUFU.RCP R13, R13 ;  /* 0x0000000d000d7308 */ /* 0x000e700000001000 */
[----:B------:R-:W-:Y:S01]  /*0890*/  MUFU.RCP R18, R18 ;  /* 0x0000001200127308 */ /* 0x000fe20000001000 */
[----:B0-----:R-:W0:Y:S01]  /*08a0*/  LDC.64 R14, c[0x0][0x2a0] ;  /* 0x0000a800ff0e7b82 */ /* 0x001e220000000a00 */
[----:B------:R-:W-:Y:S01]  /*08b0*/  HFMA2.MMA R28, -RZ, RZ, 0, 0 ;  /* 0x00000000ff1c7435 */ /* 0x000fe200000001ff */
[----:B-1----:R-:W-:-:S06]  /*08c0*/  FMUL R27, R13, R12 ;  /* 0x0000000c0d1b7220 */ /* 0x002fcc0000400000 */
[----:B------:R-:W1:Y:S01]  /*08d0*/  LDC.64 R12, c[0x0][0x2a8] ;  /* 0x0000aa00ff0c7b82 */ /* 0x000e620000000a00 */
[----:B------:R-:W0:Y:S01]  /*08e0*/  MUFU.RCP R17, R17 ;  /* 0x0000001100117308 */ /* 0x000e220000001000 */
[----:B------:R-:W-:Y:S02]  /*08f0*/  SEL R24, R24, RZ, P4 ;  /* 0x000000ff18187207 */ /* 0x000fe40002000000 */
[----:B----4-:R-:W-:Y:S01]  /*0900*/  SEL R11, R11, RZ, P4 ;  /* 0x000000ff0b0b7207 */ /* 0x010fe20002000000 */
[----:B0-----:R-:W-:-:S05]  /*0910*/  IMAD.WIDE R14, R21, 0x4, R14 ;  /* 0x00000004150e7825 */ /* 0x001fca00078e020e */
[----:B------:R0:W4:Y:S01]  /*0920*/  @P5 LDG.E.EL R28, desc[UR4][R14.64+-0x30] ;  /* 0xffffd0040e1c5981 */ /* 0x000122000c2e1900 */
[----:B-----5:R-:W-:Y:S02]  /*0930*/  SEL R7, R7, RZ, P0 ;  /* 0x000000ff07077207 */ /* 0x020fe40000000000 */
[----:B------:R-:W-:Y:S02]  /*0940*/  SEL R10, R10, RZ, P0 ;  /* 0x000000ff0a0a7207 */ /* 0x000fe40000000000 */
[----:B0-----:R-:W-:Y:S02]  /*0950*/  SEL R14, R4, RZ, P4 ;  /* 0x000000ff040e7207 */ /* 0x001fe40002000000 */
[----:B------:R-:W-:Y:S02]  /*0960*/  SEL R15, R2, RZ, P4 ;  /* 0x000000ff020f7207 */ /* 0x000fe40002000000 */
[----:B--2---:R-:W-:Y:S02]  /*0970*/  SEL R2, R9, RZ, P0 ;  /* 0x000000ff09027207 */ /* 0x004fe40000000000 */
[----:B---3--:R-:W-:Y:S01]  /*0980*/  SEL R9, R22, RZ, P0 ;  /* 0x000000ff16097207 */ /* 0x008fe20000000000 */
[----:B-1----:R-:W-:-:S04]  /*0990*/  IMAD.WIDE R12, R21, 0x4, R12 ;  /* 0x00000004150c7825 */ /* 0x002fc800078e020c */
[----:B------:R-:W-:Y:S01]  /*09a0*/  FMUL R17, R17, R0 ;  /* 0x0000000011117220 */ /* 0x000fe20000400000 */
[----:B------:R-:W-:Y:S01]  /*09b0*/  MOV R0, 0x3e800000 ;  /* 0x3e80000000007802 */ /* 0x000fe20000000f00 */
[----:B------:R-:W-:Y:S01]  /*09c0*/  IMAD.SHL.U32 R4, R5, 0x4, RZ ;  /* 0x0000000405047824 */ /* 0x000fe200078e00ff */
[----:B------:R-:W-:-:S05]  /*09d0*/  SEL R26, R26, RZ, P5 ;  /* 0x000000ff1a1a7207 */ /* 0x000fca0002800000 */
[----:B------:R-:W-:Y:S01]  /*09e0*/  FADD R29, R26, 9.9999997473787516356e-06 ;  /* 0x3727c5ac1a1d7421 */ /* 0x000fe20000000000 */
[----:B------:R-:W-:-:S03]  /*09f0*/  FMUL R26, R18, R19 ;  /* 0x00000013121a7220 */ /* 0x000fc60000400000 */
[----:B------:R-:W0:Y:S02]  /*0a00*/  MUFU.SQRT R19, R29 ;  /* 0x0000001d00137308 */ /* 0x000e240000002000 */
[C---:B0-----:R-:W-:Y:S01]  /*0a10*/  FSETP.GT.AND P4, PT, R19.reuse, 8.50705917302346158658e+37, PT ;  /* 0x7e8000001300780b */ /* 0x041fe20003f84000 */
[----:B------:R-:W-:Y:S01]  /*0a20*/  IMAD.MOV.U32 R29, RZ, RZ, RZ ;  /* 0x000000ffff1d7224 */ /* 0x000fe200078e00ff */
[----:B------:R-:W-:Y:S02]  /*0a30*/  FSETP.GEU.AND P0, PT, R19, 1.175494350822287508e-38, PT ;  /* 0x008000001300780b */ /* 0x000fe40003f0e000 */
[----:B------:R-:W-:-:S03]  /*0a40*/  FSEL R0, R0, 1, P4 ;  /* 0x3f80000000007808 */ /* 0x000fc60002000000 */
[----:B------:R0:W2:Y:S06]  /*0a50*/  @P5 LDG.E.EL R29, desc[UR4][R12.64+-0x30] ;  /* 0xffffd0040c1d5981 */ /* 0x0000ac000c2e1900 */
[----:B------:R-:W-:Y:S01]  /*0a60*/  @P4 FMUL R19, R19, 0.25 ;  /* 0x3e80000013134820 */ /* 0x000fe20000400000 */
[----:B------:R-:W-:Y:S02]  /*0a70*/  IADD3 R5, P4, R21, R4, RZ ;  /* 0x0000000415057210 */ /* 0x000fe40007f9e0ff */
[----:B0-----:R-:W-:Y:S01]  /*0a80*/  SHF.R.S32.HI R12, RZ, 0x1f, R4 ;  /* 0x0000001fff0c7819 */ /* 0x001fe20000011404 */
[----:B------:R-:W-:Y:S01]  /*0a90*/  @!P0 FMUL R19, R19, 16777216 ;  /* 0x4b80000013138820 */ /* 0x000fe20000400000 */
[----:B------:R-:W-:-:S02]  /*0aa0*/  @!P0 FMUL R0, R0, 16777216 ;  /* 0x4b80000000008820 */ /* 0x000fc40000400000 */
[----:B------:R-:W-:Y:S02]  /*0ab0*/  LEA.HI.X.SX32 R12, R21, R12, 0x1, P4 ;  /* 0x0000000c150c7211 */ /* 0x000fe400020f0eff */
[----:B------:R-:W-:Y:S02]  /*0ac0*/  LEA R4, P4, R5, UR6, 0x2 ;  /* 0x0000000605047c11 */ /* 0x000fe4000f8810ff */
[----:B------:R-:W-:Y:S02]  /*0ad0*/  ISETP.GE.AND P0, PT, R3, 0x500, PT ;  /* 0x000005000300780c */ /* 0x000fe40003f06270 */
[----:B------:R-:W-:Y:S02]  /*0ae0*/  LEA.HI.X R5, R5, UR7, R12, 0x2, P4 ;  /* 0x0000000705057c11 */ /* 0x000fe4000a0f140c */
[----:B------:R-:W-:Y:S01]  /*0af0*/  ISETP.GT.AND P4, PT, R21, 0xf, !P0 ;  /* 0x0000000f1500780c */ /* 0x000fe20004784270 */
[----:B------:R-:W-:Y:S01]  /*0b00*/  HFMA2.MMA R21, -RZ, RZ, 0, 0 ;  /* 0x00000000ff157435 */ /* 0x000fe200000001ff */
[----:B------:R-:W0:Y:S01]  /*0b10*/  MUFU.RCP R19, R19 ;  /* 0x0000001300137308 */ /* 0x000e220000001000 */
[----:B------:R-:W1:Y:S10]  /*0b20*/  LDC.64 R12, c[0x0][0x2b8] ;  /* 0x0000ae00ff0c7b82 */ /* 0x000e740000000a00 */
[----:B------:R-:W3:Y:S01]  /*0b30*/  @P4 LDG.E.EL R21, desc[UR4][R4.64+-0x40] ;  /* 0xffffc00404154981 */ /* 0x000ee2000c2e1900 */
[----:B------:R-:W-:-:S02]  /*0b40*/  SEL R18, R23, RZ, P5 ;  /* 0x000000ff17127207 */ /* 0x000fc40002800000 */
[----:B------:R-:W-:Y:S01]  /*0b50*/  SEL R25, R25, RZ, P5 ;  /* 0x000000ff19197207 */ /* 0x000fe20002800000 */
[----:B0-----:R-:W-:Y:S01]  /*0b60*/  FMUL R23, R19, R0 ;  /* 0x0000000013177220 */ /* 0x001fe20000400000 */
[----:B------:R-:W-:-:S03]  /*0b70*/  FADD R2, R2, -R7 ;  /* 0x8000000702027221 */ /* 0x000fc60000000000 */
[----:B------:R-:W-:Y:S01]  /*0b80*/  FADD R18, R18, -R25 ;  /* 0x8000001912127221 */ /* 0x000fe20000000000 */
[----:B----4-:R-:W-:Y:S01]  /*0b90*/  SEL R28, R28, RZ, P5 ;  /* 0x000000ff1c1c7207 */ /* 0x010fe20002800000 */
[----:B------:R-:W-:Y:S01]  /*0ba0*/  FADD R11, R11, -R24 ;  /* 0x800000180b0b7221 */ /* 0x000fe20000000000 */
[----:B------:R-:W-:Y:S01]  /*0bb0*/  FADD R16, R20, -R16 ;  /* 0x8000001014107221 */ /* 0x000fe20000000000 */
[----:B------:R-:W-:Y:S01]  /*0bc0*/  FMUL R18, R18, R23 ;  /* 0x0000001712127220 */ /* 0x000fe20000400000 */
[----:B------:R-:W-:Y:S01]  /*0bd0*/  FMUL R2, R17, R2 ;  /* 0x0000000211027220 */ /* 0x000fe20000400000 */
[----:B------:R-:W-:Y:S01]  /*0be0*/  FMUL R11, R26, R11 ;  /* 0x0000000b1a0b7220 */ /* 0x000fe20000400000 */
[----:B------:R-:W-:Y:S02]  /*0bf0*/  FMUL R27, R27, R16 ;  /* 0x000000101b1b7220 */ /* 0x000fe40000400000 */
[----:B------:R-:W-:Y:S01]  /*0c00*/  FFMA R2, R10, R2, R9 ;  /* 0x000000020a027223 */ /* 0x000fe20000000009 */
[----:B------:R-:W-:Y:S01]  /*0c10*/  FFMA R11, R14, R11, R15 ;  /* 0x0000000b0e0b7223 */ /* 0x000fe2000000000f */
[----:B------:R-:W-:Y:S01]  /*0c20*/  FFMA R6, R6, R27, R8 ;  /* 0x0000001b06067223 */ /* 0x000fe20000000008 */
[----:B-1----:R-:W-:Y:S01]  /*0c30*/  IMAD.WIDE R12, R3, 0x4, R12 ;  /* 0x00000004030c7825 */ /* 0x002fe200078e020c */
[----:B--2---:R-:W-:-:S05]  /*0c40*/  SEL R29, R29, RZ, P5 ;  /* 0x000000ff1d1d7207 */ /* 0x004fca0002800000 */
[----:B------:R-:W-:Y:S01]  /*0c50*/  FFMA R29, R18, R28, R29 ;  /* 0x0000001c121d7223 */ /* 0x000fe2000000001d */
[----:B---3--:R-:W-:-:S04]  /*0c60*/  @P6 SEL R29, R21, RZ, P4 ;  /* 0x000000ff151d6207 */ /* 0x008fc80002000000 */
[----:B------:R-:W-:-:S04]  /*0c70*/  @P3 FSEL R11, R2, R29, !P2 ;  /* 0x0000001d020b3208 */ /* 0x000fc80005000000 */
[----:B------:R-:W-:Y:S01]  /*0c80*/  FSEL R11, R6, R11, !P1 ;  /* 0x0000000b060b7208 */ /* 0x000fe20004800000 */
[----:B------:R-:W-:Y:S06]  /*0c90*/  @P0 EXIT ;  /* 0x000000000000094d */ /* 0x000fec0003800000 */
[----:B------:R-:W-:Y:S01]  /*0ca0*/  STG.E desc[UR4][R12.64], R11 ;  /* 0x0000000b0c007986 */ /* 0x000fe2000c101904 */
[----:B------:R-:W-:Y:S05]  /*0cb0*/  EXIT ;  /* 0x000000000000794d */ /* 0x000fea0003800000 */
.L_x_0:
[----:B------:R-:W-:-:S00]  /*0cc0*/  BRA `(.L_x_0) ;  /* 0xfffffffc00fc7947 */ /* 0x000fc0000383ffff */
[----:B------:R-:W-:-:S00]  /*0cd0*/  NOP ;  /* 0x0000000000007918 */ /* 0x000fc00000000000 */
        /* <DEDUP_REMOVED lines=10> */
.L_x_1:


//--------------------- .nv.global.init           --------------------------
	.section	.nv.global.init,"aw",@progbits
.nv.global.init:
	.type		_$_str,@object
	.size		_$_str,(_$_str_$_2 - _$_str)
_$_str:
        /*0000*/ 	.byte	0x5f, 0x5f, 0x43, 0x55, 0x44, 0x41, 0x5f, 0x46, 0x54, 0x5a, 0x00
	.type		_$_str_$_2,@object
	.size		_$_str_$_2,(.L_1 - _$_str_$_2)
_$_str_$_2:
        /*000b*/ 	.byte	0x5f, 0x5f, 0x43, 0x55, 0x44, 0x41, 0x5f, 0x50, 0x52, 0x45, 0x43, 0x5f, 0x53, 0x51, 0x52, 0x54
        /*001b*/ 	.byte	0x00
.L_1:


//--------------------- .nv.constant0.triton_poi_fused_cat_3 --------------------------
	.section	.nv.constant0.triton_poi_fused_cat_3,"a",@progbits
	.sectionflags	@""
	.align	4
.nv.constant0.triton_poi_fused_cat_3:
	.zero		708
